//
// Generated by NVIDIA NVVM Compiler
//
// Compiler Build ID: CL-36424714
// Cuda compilation tools, release 13.0, V13.0.88
// Based on NVVM 20.0.0
//

.version 9.0
.target sm_100
.address_size 64

	// .globl	_Z21symmetry_check_kernelPfPii

.visible .entry _Z21symmetry_check_kernelPfPii(
	.param .u64 .ptr .align 1 _Z21symmetry_check_kernelPfPii_param_0,
	.param .u64 .ptr .align 1 _Z21symmetry_check_kernelPfPii_param_1,
	.param .u32 _Z21symmetry_check_kernelPfPii_param_2
)
{
	.reg .pred 	%p<5>;
	.reg .b32 	%r<8>;
	.reg .b32 	%f<3>;
	.reg .b64 	%rd<9>;

	ld.param.u64 	%rd1, [_Z21symmetry_check_kernelPfPii_param_0];
	ld.param.u64 	%rd2, [_Z21symmetry_check_kernelPfPii_param_1];
	ld.param.u32 	%r3, [_Z21symmetry_check_kernelPfPii_param_2];
	mov.u32 	%r1, %tid.x;
	mov.u32 	%r2, %tid.y;
	max.s32 	%r4, %r1, %r2;
	setp.ge.s32 	%p1, %r4, %r3;
	setp.ge.u32 	%p2, %r1, %r2;
	or.pred  	%p3, %p2, %p1;
	@%p3 bra 	$L__BB0_3;
	cvta.to.global.u64 	%rd3, %rd1;
	mad.lo.s32 	%r5, %r3, %r1, %r2;
	mul.wide.u32 	%rd4, %r5, 4;
	add.s64 	%rd5, %rd3, %rd4;
	ld.global.f32 	%f1, [%rd5];
	mad.lo.s32 	%r6, %r3, %r2, %r1;
	mul.wide.u32 	%rd6, %r6, 4;
	add.s64 	%rd7, %rd3, %rd6;
	ld.global.f32 	%f2, [%rd7];
	setp.eq.f32 	%p4, %f1, %f2;
	@%p4 bra 	$L__BB0_3;
	cvta.to.global.u64 	%rd8, %rd2;
	mov.b32 	%r7, 0;
	st.global.u32 	[%rd8], %r7;
$L__BB0_3:
	ret;

}


// ===== COMPILED SASS (sm_100) =====

	.target	sm_100

	.elftype	@"ET_EXEC"


//--------------------- .note.nv.tkinfo           --------------------------
	.section	.note.nv.tkinfo,"",@"SHT_NOTE"
	.sectionflags	@"SHF_NOTE_NV_TKINFO"
	.tkinfo
        /*0018*/ 	.word	0x00000002
        /*0030*/ 	.string	""
        /*0030*/ 	.string	"ptxas"
        /*0030*/ 	.string	"Cuda compilation tools, release 13.0, V13.0.88"
        /*0030*/ 	.string	"Build cuda_13.0.r13.0/compiler.36424714_0"
        /*0030*/ 	.string	"-arch sm_100 -m 64 "



//--------------------- .note.nv.cuinfo           --------------------------
	.section	.note.nv.cuinfo,"",@"SHT_NOTE"
	.sectionflags	@"SHF_NOTE_NV_CUINFO"
        /*0018*/ 	.short	0x0002
        /*001a*/ 	.short	0x0064
        /*001c*/ 	.short	0x0082
	.zero		2


//--------------------- .nv.info                  --------------------------
	.section	.nv.info,"",@"SHT_CUDA_INFO"
	.align	4


	//----- nvinfo : EIATTR_REGCOUNT
	.align		4
        /*0000*/ 	.byte	0x04, 0x2f
        /*0002*/ 	.short	(.L_1 - .L_0)
	.align		4
.L_0:
        /*0004*/ 	.word	index@(_Z21symmetry_check_kernelPfPii)
        /*0008*/ 	.word	0x0000000a


	//----- nvinfo : EIATTR_FRAME_SIZE
	.align		4
.L_1:
        /*000c*/ 	.byte	0x04, 0x11
        /*000e*/ 	.short	(.L_3 - .L_2)
	.align		4
.L_2:
        /*0010*/ 	.word	index@(_Z21symmetry_check_kernelPfPii)
        /*0014*/ 	.word	0x00000000


	//----- nvinfo : EIATTR_MIN_STACK_SIZE
	.align		4
.L_3:
        /*0018*/ 	.byte	0x04, 0x12
        /*001a*/ 	.short	(.L_5 - .L_4)
	.align		4
.L_4:
        /*001c*/ 	.word	index@(_Z21symmetry_check_kernelPfPii)
        /*0020*/ 	.word	0x00000000
.L_5:


//--------------------- .nv.compat                --------------------------
	.section	.nv.compat,"",@"SHT_CUDA_COMPAT_INFO"
	.align	4
        /*0000*/ 	.byte	0x02, 0x09, 0x00, 0x00, 0x02, 0x02, 0x01, 0x00, 0x02, 0x05, 0x05, 0x00, 0x03, 0x07, 0x01, 0x01
        /*0010*/ 	.byte	0x02, 0x03, 0x00, 0x00, 0x02, 0x06, 0x01, 0x00, 0x04, 0x0b, 0x08, 0x00, 0x09, 0x00, 0x00, 0x00
        /*0020*/ 	.byte	0x00, 0x00, 0x00, 0x00


//--------------------- .nv.info._Z21symmetry_check_kernelPfPii --------------------------
	.section	.nv.info._Z21symmetry_check_kernelPfPii,"",@"SHT_CUDA_INFO"
	.sectionflags	@""
	.align	4


	//----- nvinfo : EIATTR_CUDA_API_VERSION
	.align		4
        /*0000*/ 	.byte	0x04, 0x37
        /*0002*/ 	.short	(.L_7 - .L_6)
.L_6:
        /*0004*/ 	.word	0x00000082


	//----- nvinfo : EIATTR_KPARAM_INFO
	.align		4
.L_7:
        /*0008*/ 	.byte	0x04, 0x17
        /*000a*/ 	.short	(.L_9 - .L_8)
.L_8:
        /*000c*/ 	.word	0x00000000
        /*0010*/ 	.short	0x0002
        /*0012*/ 	.short	0x0010
        /*0014*/ 	.byte	0x00, 0xf0, 0x11, 0x00


	//----- nvinfo : EIATTR_KPARAM_INFO
	.align		4
.L_9:
        /*0018*/ 	.byte	0x04, 0x17
        /*001a*/ 	.short	(.L_11 - .L_10)
.L_10:
        /*001c*/ 	.word	0x00000000
        /*0020*/ 	.short	0x0001
        /*0022*/ 	.short	0x0008
        /*0024*/ 	.byte	0x00, 0xf5, 0x21, 0x00


	//----- nvinfo : EIATTR_KPARAM_INFO
	.align		4
.L_11:
        /*0028*/ 	.byte	0x04, 0x17
        /*002a*/ 	.short	(.L_13 - .L_12)
.L_12:
        /*002c*/ 	.word	0x00000000
        /*0030*/ 	.short	0x0000
        /*0032*/ 	.short	0x0000
        /*0034*/ 	.byte	0x00, 0xf5, 0x21, 0x00


	//----- nvinfo : EIATTR_SPARSE_MMA_MASK
	.align		4
.L_13:
        /*0038*/ 	.byte	0x03, 0x50
        /*003a*/ 	.short	0x0000


	//----- nvinfo : EIATTR_MAXREG_COUNT
	.align		4
        /*003c*/ 	.byte	0x03, 0x1b
        /*003e*/ 	.short	0x00ff


	//----- nvinfo : EIATTR_MERCURY_ISA_VERSION
	.align		4
        /*0040*/ 	.byte	0x03, 0x5f
        /*0042*/ 	.short	0x0101


	//----- nvinfo : EIATTR_VRC_CTA_INIT_COUNT
	.align		4
        /*0044*/ 	.byte	0x02, 0x4a
	.zero		1
	.zero		1


	//----- nvinfo : EIATTR_EXIT_INSTR_OFFSETS
	.align		4
        /*0048*/ 	.byte	0x04, 0x1c
        /*004a*/ 	.short	(.L_15 - .L_14)


	//   ....[0]....
.L_14:
        /*004c*/ 	.word	0x00000070


	//   ....[1]....
        /*0050*/ 	.word	0x00000110


	//   ....[2]....
        /*0054*/ 	.word	0x00000140


	//----- nvinfo : EIATTR_CBANK_PARAM_SIZE
	.align		4
.L_15:
        /*0058*/ 	.byte	0x03, 0x19
        /*005a*/ 	.short	0x0014


	//----- nvinfo : EIATTR_PARAM_CBANK
	.align		4
        /*005c*/ 	.byte	0x04, 0x0a
        /*005e*/ 	.short	(.L_17 - .L_16)
	.align		4
.L_16:
        /*0060*/ 	.word	index@(.nv.constant0._Z21symmetry_check_kernelPfPii)
        /*0064*/ 	.short	0x0380
        /*0066*/ 	.short	0x0014


	//----- nvinfo : EIATTR_SW_WAR
	.align		4
.L_17:
        /*0068*/ 	.byte	0x04, 0x36
        /*006a*/ 	.short	(.L_19 - .L_18)
.L_18:
        /*006c*/ 	.word	0x00000008
.L_19:


//--------------------- .nv.callgraph             --------------------------
	.section	.nv.callgraph,"",@"SHT_CUDA_CALLGRAPH"
	.align	4
	.sectionentsize	8
	.align		4
        /*0000*/ 	.word	0x00000000
	.align		4
        /*0004*/ 	.word	0xffffffff
	.align		4
        /*0008*/ 	.word	0x00000000
	.align		4
        /*000c*/ 	.word	0xfffffffe
	.align		4
        /*0010*/ 	.word	0x00000000
	.align		4
        /*0014*/ 	.word	0xfffffffd
	.align		4
        /*0018*/ 	.word	0x00000000
	.align		4
        /*001c*/ 	.word	0xfffffffc


//--------------------- .text._Z21symmetry_check_kernelPfPii --------------------------
	.section	.text._Z21symmetry_check_kernelPfPii,"ax",@progbits
	.align	128
        .global         _Z21symmetry_check_kernelPfPii
        .type           _Z21symmetry_check_kernelPfPii,@function
        .size           _Z21symmetry_check_kernelPfPii,(.L_x_1 - _Z21symmetry_check_kernelPfPii)
        .other          _Z21symmetry_check_kernelPfPii,@"STO_CUDA_ENTRY STV_DEFAULT"
_Z21symmetry_check_kernelPfPii:
.text._Z21symmetry_check_kernelPfPii:
[----:B------:R-:W-:Y:S01]  /*0000*/  LDC R1, c[0x0][0x37c] ;  /* 0x0000df00ff017b82 */ /* 0x000fe20000000800 */
[----:B------:R-:W0:Y:S01]  /*0010*/  S2R R7, SR_TID.X ;  /* 0x0000000000077919 */ /* 0x000e220000002100 */
[----:B------:R-:W1:Y:S01]  /*0020*/  LDCU UR6, c[0x0][0x390] ;  /* 0x00007200ff0677ac */ /* 0x000e620008000800 */
[----:B------:R-:W0:Y:S02]  /*0030*/  S2R R0, SR_TID.Y ;  /* 0x0000000000007919 */ /* 0x000e240000002200 */
[----:B0-----:R-:W-:-:S04]  /*0040*/  VIMNMX R2, PT, PT, R7, R0, !PT ;  /* 0x0000000007027248 */ /* 0x001fc80007fe0100 */
[----:B-1----:R-:W-:-:S04]  /*0050*/  ISETP.GE.AND P0, PT, R2, UR6, PT ;  /* 0x0000000602007c0c */ /* 0x002fc8000bf06270 */
[----:B------:R-:W-:-:S13]  /*0060*/  ISETP.GE.U32.OR P0, PT, R7, R0, P0 ;  /* 0x000000000700720c */ /* 0x000fda0000706470 */
[----:B------:R-:W-:Y:S05]  /*0070*/  @P0 EXIT ;  /* 0x000000000000094d */ /* 0x000fea0003800000 */
[----:B------:R-:W0:Y:S01]  /*0080*/  LDC.64 R4, c[0x0][0x380] ;  /* 0x0000e000ff047b82 */ /* 0x000e220000000a00 */
[----:B------:R-:W1:Y:S01]  /*0090*/  LDCU.64 UR4, c[0x0][0x358] ;  /* 0x00006b00ff0477ac */ /* 0x000e620008000a00 */
[----:B------:R-:W-:Y:S02]  /*00a0*/  IMAD R3, R7, UR6, R0 ;  /* 0x0000000607037c24 */ /* 0x000fe4000f8e0200 */
[----:B------:R-:W-:Y:S02]  /*00b0*/  IMAD R7, R0, UR6, R7 ;  /* 0x0000000600077c24 */ /* 0x000fe4000f8e0207 */
[----:B0-----:R-:W-:-:S04]  /*00c0*/  IMAD.WIDE.U32 R2, R3, 0x4, R4 ;  /* 0x0000000403027825 */ /* 0x001fc800078e0004 */
[----:B------:R-:W-:Y:S02]  /*00d0*/  IMAD.WIDE.U32 R4, R7, 0x4, R4 ;  /* 0x0000000407047825 */ /* 0x000fe400078e0004 */
[----:B-1----:R-:W2:Y:S04]  /*00e0*/  LDG.E R2, desc[UR4][R2.64] ;  /* 0x0000000402027981 */ /* 0x002ea8000c1e1900 */
[----:B------:R-:W2:Y:S02]  /*00f0*/  LDG.E R5, desc[UR4][R4.64] ;  /* 0x0000000404057981 */ /* 0x000ea4000c1e1900 */
[----:B--2---:R-:W-:-:S13]  /*0100*/  FSETP.NEU.AND P0, PT, R2, R5, PT ;  /* 0x000000050200720b */ /* 0x004fda0003f0d000 */
[----:B------:R-:W-:Y:S05]  /*0110*/  @!P0 EXIT ;  /* 0x000000000000894d */ /* 0x000fea0003800000 */
[----:B------:R-:W0:Y:S02]  /*0120*/  LDC.64 R2, c[0x0][0x388] ;  /* 0x0000e200ff027b82 */ /* 0x000e240000000a00 */
[----:B0-----:R-:W-:Y:S01]  /*0130*/  STG.E desc[UR4][R2.64], RZ ;  /* 0x000000ff02007986 */ /* 0x001fe2000c101904 */
[----:B------:R-:W-:Y:S05]  /*0140*/  EXIT ;  /* 0x000000000000794d */ /* 0x000fea0003800000 */
.L_x_0:
[----:B------:R-:W-:-:S00]  /*0150*/  BRA `(.L_x_0) ;  /* 0xfffffffc00fc7947 */ /* 0x000fc0000383ffff */
[----:B------:R-:W-:-:S00]  /*0160*/  NOP ;  /* 0x0000000000007918 */ /* 0x000fc00000000000 */
        /* <DEDUP_REMOVED lines=9> */
.L_x_1:


//--------------------- .nv.shared.reserved.0     --------------------------
	.section	.nv.shared.reserved.0,"aw",@nobits
	.weak		__nv_reservedSMEM_offset_0_alias
	.size		__nv_reservedSMEM_offset_0_alias, 0, 64
	.other		__nv_reservedSMEM_offset_0_alias,@"STO_CUDA_RESERVED_SHARED STV_DEFAULT"
__nv_reservedSMEM_offset_0_alias:
	.zero		0
	.zero		64


//--------------------- .nv.constant0._Z21symmetry_check_kernelPfPii --------------------------
	.section	.nv.constant0._Z21symmetry_check_kernelPfPii,"a",@progbits
	.sectionflags	@""
	.align	4
.nv.constant0._Z21symmetry_check_kernelPfPii:
	.zero		916


//--------------------- SYMBOLS --------------------------

	.type		.nv.reservedSmem.offset0,@object
	.size		.nv.reservedSmem.offset0,0x4
